	.headerflags	@"EF_CUDA_TEXMODE_UNIFIED EF_CUDA_64BIT_ADDRESS EF_CUDA_ACCELERATORS EF_CUDA_SM90 EF_CUDA_VIRTUAL_SM(EF_CUDA_SM90)"
	.elftype	@"ET_EXEC"


//--------------------- .nv.info                  --------------------------
	.section	.nv.info,"",@"SHT_CUDA_INFO"
	.align	4


	//----- nvinfo : EIATTR_REGCOUNT
	.align		4
        /*0000*/ 	.byte	0x04, 0x2f
        /*0002*/ 	.short	(.L_3 - .L_2)
	.align		4
.L_2:
        /*0004*/ 	.word	index@(triton_poi_fused__native_batch_norm_legit_no_training_add_convolution_max_pool2d_with_indices_native_batch_norm_backward_relu_4)
        /*0008*/ 	.word	0x00000021


	//----- nvinfo : EIATTR_MIN_STACK_SIZE
	.align		4
.L_3:
        /*000c*/ 	.byte	0x04, 0x12
        /*000e*/ 	.short	(.L_5 - .L_4)
	.align		4
.L_4:
        /*0010*/ 	.word	index@(triton_poi_fused__native_batch_norm_legit_no_training_add_convolution_max_pool2d_with_indices_native_batch_norm_backward_relu_4)
        /*0014*/ 	.word	0x00000000


	//----- nvinfo : EIATTR_FRAME_SIZE
	.align		4
.L_5:
        /*0018*/ 	.byte	0x04, 0x11
        /*001a*/ 	.short	(.L_7 - .L_6)
	.align		4
.L_6:
        /*001c*/ 	.word	index@(triton_poi_fused__native_batch_norm_legit_no_training_add_convolution_max_pool2d_with_indices_native_batch_norm_backward_relu_4)
        /*0020*/ 	.word	0x00000000


	//----- nvinfo : EIATTR_MIN_STACK_SIZE
	.align		4
.L_7:
        /*0024*/ 	.byte	0x04, 0x12
        /*0026*/ 	.short	(.L_9 - .L_8)
	.align		4
.L_8:
        /*0028*/ 	.word	index@(triton_poi_fused__native_batch_norm_legit_no_training_add_convolution_max_pool2d_with_indices_native_batch_norm_backward_relu_4)
        /*002c*/ 	.word	0x00000000
.L_9:


//--------------------- .nv.info.triton_poi_fused__native_batch_norm_legit_no_training_add_convolution_max_pool2d_with_indices_native_batch_norm_backward_relu_4 --------------------------
	.section	.nv.info.triton_poi_fused__native_batch_norm_legit_no_training_add_convolution_max_pool2d_with_indices_native_batch_norm_backward_relu_4,"",@"SHT_CUDA_INFO"
	.sectionflags	@""
	.align	4


	//----- nvinfo : EIATTR_CUDA_API_VERSION
	.align		4
        /*0000*/ 	.byte	0x04, 0x37
        /*0002*/ 	.short	(.L_11 - .L_10)
.L_10:
        /*0004*/ 	.word	0x0000007c


	//----- nvinfo : EIATTR_KPARAM_INFO
	.align		4
.L_11:
        /*0008*/ 	.byte	0x04, 0x17
        /*000a*/ 	.short	(.L_13 - .L_12)
.L_12:
        /*000c*/ 	.word	0x00000000
        /*0010*/ 	.short	0x0009
        /*0012*/ 	.short	0x0048
        /*0014*/ 	.byte	0x00, 0xf0, 0x11, 0x00


	//----- nvinfo : EIATTR_KPARAM_INFO
	.align		4
.L_13:
        /*0018*/ 	.byte	0x04, 0x17
        /*001a*/ 	.short	(.L_15 - .L_14)
.L_14:
        /*001c*/ 	.word	0x00000000
        /*0020*/ 	.short	0x0008
        /*0022*/ 	.short	0x0040
        /*0024*/ 	.byte	0x00, 0xf4, 0x21, 0x00


	//----- nvinfo : EIATTR_KPARAM_INFO
	.align		4
.L_15:
        /*0028*/ 	.byte	0x04, 0x17
        /*002a*/ 	.short	(.L_17 - .L_16)
.L_16:
        /*002c*/ 	.word	0x00000000
        /*0030*/ 	.short	0x0007
        /*0032*/ 	.short	0x0038
        /*0034*/ 	.byte	0x00, 0xf4, 0x21, 0x00


	//----- nvinfo : EIATTR_KPARAM_INFO
	.align		4
.L_17:
        /*0038*/ 	.byte	0x04, 0x17
        /*003a*/ 	.short	(.L_19 - .L_18)
.L_18:
        /*003c*/ 	.word	0x00000000
        /*0040*/ 	.short	0x0006
        /*0042*/ 	.short	0x0030
        /*0044*/ 	.byte	0x00, 0xf4, 0x21, 0x00


	//----- nvinfo : EIATTR_KPARAM_INFO
	.align		4
.L_19:
        /*0048*/ 	.byte	0x04, 0x17
        /*004a*/ 	.short	(.L_21 - .L_20)
.L_20:
        /*004c*/ 	.word	0x00000000
        /*0050*/ 	.short	0x0005
        /*0052*/ 	.short	0x0028
        /*0054*/ 	.byte	0x00, 0xf4, 0x21, 0x00


	//----- nvinfo : EIATTR_KPARAM_INFO
	.align		4
.L_21:
        /*0058*/ 	.byte	0x04, 0x17
        /*005a*/ 	.short	(.L_23 - .L_22)
.L_22:
        /*005c*/ 	.word	0x00000000
        /*0060*/ 	.short	0x0004
        /*0062*/ 	.short	0x0020
        /*0064*/ 	.byte	0x00, 0xf4, 0x21, 0x00


	//----- nvinfo : EIATTR_KPARAM_INFO
	.align		4
.L_23:
        /*0068*/ 	.byte	0x04, 0x17
        /*006a*/ 	.short	(.L_25 - .L_24)
.L_24:
        /*006c*/ 	.word	0x00000000
        /*0070*/ 	.short	0x0003
        /*0072*/ 	.short	0x0018
        /*0074*/ 	.byte	0x00, 0xf4, 0x21, 0x00


	//----- nvinfo : EIATTR_KPARAM_INFO
	.align		4
.L_25:
        /*0078*/ 	.byte	0x04, 0x17
        /*007a*/ 	.short	(.L_27 - .L_26)
.L_26:
        /*007c*/ 	.word	0x00000000
        /*0080*/ 	.short	0x0002
        /*0082*/ 	.short	0x0010
        /*0084*/ 	.byte	0x00, 0xf4, 0x21, 0x00


	//----- nvinfo : EIATTR_KPARAM_INFO
	.align		4
.L_27:
        /*0088*/ 	.byte	0x04, 0x17
        /*008a*/ 	.short	(.L_29 - .L_28)
.L_28:
        /*008c*/ 	.word	0x00000000
        /*0090*/ 	.short	0x0001
        /*0092*/ 	.short	0x0008
        /*0094*/ 	.byte	0x00, 0xf4, 0x21, 0x00


	//----- nvinfo : EIATTR_KPARAM_INFO
	.align		4
.L_29:
        /*0098*/ 	.byte	0x04, 0x17
        /*009a*/ 	.short	(.L_31 - .L_30)
.L_30:
        /*009c*/ 	.word	0x00000000
        /*00a0*/ 	.short	0x0000
        /*00a2*/ 	.short	0x0000
        /*00a4*/ 	.byte	0x00, 0xf4, 0x21, 0x00


	//----- nvinfo : EIATTR_SPARSE_MMA_MASK
	.align		4
.L_31:
        /*00a8*/ 	.byte	0x03, 0x50
        /*00aa*/ 	.short	0x0000


	//----- nvinfo : EIATTR_MAXREG_COUNT
	.align		4
        /*00ac*/ 	.byte	0x03, 0x1b
        /*00ae*/ 	.short	0x00ff


	//----- nvinfo : EIATTR_EXIT_INSTR_OFFSETS
	.align		4
        /*00b0*/ 	.byte	0x04, 0x1c
        /*00b2*/ 	.short	(.L_33 - .L_32)


	//   ....[0]....
.L_32:
        /*00b4*/ 	.word	0x00000840


	//   ....[1]....
        /*00b8*/ 	.word	0x00000860


	//----- nvinfo : EIATTR_REQNTID
	.align		4
.L_33:
        /*00bc*/ 	.byte	0x04, 0x10
        /*00be*/ 	.short	(.L_35 - .L_34)
.L_34:
        /*00c0*/ 	.word	0x00000020
        /*00c4*/ 	.word	0x00000001
        /*00c8*/ 	.word	0x00000001


	//----- nvinfo : EIATTR_CBANK_PARAM_SIZE
	.align		4
.L_35:
        /*00cc*/ 	.byte	0x03, 0x19
        /*00ce*/ 	.short	0x004c


	//----- nvinfo : EIATTR_PARAM_CBANK
	.align		4
        /*00d0*/ 	.byte	0x04, 0x0a
        /*00d2*/ 	.short	(.L_37 - .L_36)
	.align		4
.L_36:
        /*00d4*/ 	.word	index@(.nv.constant0.triton_poi_fused__native_batch_norm_legit_no_training_add_convolution_max_pool2d_with_indices_native_batch_norm_backward_relu_4)
        /*00d8*/ 	.short	0x0210
        /*00da*/ 	.short	0x004c


	//----- nvinfo : EIATTR_SW_WAR
	.align		4
.L_37:
        /*00dc*/ 	.byte	0x04, 0x36
        /*00de*/ 	.short	(.L_39 - .L_38)
.L_38:
        /*00e0*/ 	.word	0x00000008
.L_39:


//--------------------- .nv.callgraph             --------------------------
	.section	.nv.callgraph,"",@"SHT_CUDA_CALLGRAPH"
	.align	4
	.sectionentsize	8
	.align		4
        /*0000*/ 	.word	0x00000000
	.align		4
        /*0004*/ 	.word	0xffffffff
	.align		4
        /*0008*/ 	.word	0x00000000
	.align		4
        /*000c*/ 	.word	0xfffffffe
	.align		4
        /*0010*/ 	.word	0x00000000
	.align		4
        /*0014*/ 	.word	0xfffffffd
	.align		4
        /*0018*/ 	.word	0x00000000
	.align		4
        /*001c*/ 	.word	0xfffffffc


//--------------------- .nv.constant4             --------------------------
	.section	.nv.constant4,"a",@progbits
	.align	8
	.align		8
.nv.constant4:
        /*0000*/ 	.dword	_$_str
	.align		8
        /*0008*/ 	.dword	_$_str_$_2


//--------------------- .text.triton_poi_fused__native_batch_norm_legit_no_training_add_convolution_max_pool2d_with_indices_native_batch_norm_backward_relu_4 --------------------------
	.section	.text.triton_poi_fused__native_batch_norm_legit_no_training_add_convolution_max_pool2d_with_indices_native_batch_norm_backward_relu_4,"ax",@progbits
	.align	128
        .global         triton_poi_fused__native_batch_norm_legit_no_training_add_convolution_max_pool2d_with_indices_native_batch_norm_backward_relu_4
        .type           triton_poi_fused__native_batch_norm_legit_no_training_add_convolution_max_pool2d_with_indices_native_batch_norm_backward_relu_4,@function
        .size           triton_poi_fused__native_batch_norm_legit_no_training_add_convolution_max_pool2d_with_indices_native_batch_norm_backward_relu_4,(.L_x_1 - triton_poi_fused__native_batch_norm_legit_no_training_add_convolution_max_pool2d_with_indices_native_batch_norm_backward_relu_4)
        .other          triton_poi_fused__native_batch_norm_legit_no_training_add_convolution_max_pool2d_with_indices_native_batch_norm_backward_relu_4,@"STO_CUDA_ENTRY STV_DEFAULT"
triton_poi_fused__native_batch_norm_legit_no_training_add_convolution_max_pool2d_with_indices_native_batch_norm_backward_relu_4:
.text.triton_poi_fused__native_batch_norm_legit_no_training_add_convolution_max_pool2d_with_indices_native_batch_norm_backward_relu_4:
[----:B------:R-:W0:Y:S01]  /*0000*/  LDC R1, c[0x0][0x28] ;  /* 0x00000a00ff017b82 */ /* 0x000e220000000800 */
[----:B------:R-:W1:Y:S07]  /*0010*/  S2R R6, SR_CTAID.X ;  /* 0x0000000000067919 */ /* 0x000e6e0000002500 */
[----:B------:R-:W2:Y:S01]  /*0020*/  LDC.64 R2, c[0x0][0x220] ;  /* 0x00008800ff027b82 */ /* 0x000ea20000000a00 */
[----:B------:R-:W-:Y:S01]  /*0030*/  ULDC.64 UR4, c[0x0][0x208] ;  /* 0x0000820000047ab9 */ /* 0x000fe20000000a00 */
[----:B------:R-:W3:Y:S06]  /*0040*/  S2R R5, SR_TID.X ;  /* 0x0000000000057919 */ /* 0x000eec0000002100 */
[----:B------:R-:W4:Y:S01]  /*0050*/  LDC.64 R16, c[0x0][0x230] ;  /* 0x00008c00ff107b82 */ /* 0x000f220000000a00 */
[----:B------:R-:W-:-:S02]  /*0060*/  CS2R R24, SRZ ;  /* 0x0000000000187805 */ /* 0x000fc4000001ff00 */
[----:B------:R-:W-:Y:S02]  /*0070*/  CS2R R26, SRZ ;  /* 0x00000000001a7805 */ /* 0x000fe4000001ff00 */
[----:B------:R-:W-:Y:S02]  /*0080*/  CS2R R22, SRZ ;  /* 0x0000000000167805 */ /* 0x000fe4000001ff00 */
[----:B------:R-:W-:Y:S01]  /*0090*/  CS2R R28, SRZ ;  /* 0x00000000001c7805 */ /* 0x000fe2000001ff00 */
[----:B------:R-:W-:Y:S01]  /*00a0*/  IMAD.MOV.U32 R30, RZ, RZ, RZ ;  /* 0x000000ffff1e7224 */ /* 0x000fe200078e00ff */
[----:B------:R-:W5:Y:S01]  /*00b0*/  LDC.64 R18, c[0x0][0x228] ;  /* 0x00008a00ff127b82 */ /* 0x000f620000000a00 */
[--C-:B-1----:R-:W-:Y:S01]  /*00c0*/  SHF.R.U32.HI R7, RZ, 0x19, R6.reuse ;  /* 0x00000019ff077819 */ /* 0x102fe20000011606 */
[----:B------:R-:W-:Y:S01]  /*00d0*/  IMAD.SHL.U32 R0, R6, 0x40, RZ ;  /* 0x0000004006007824 */ /* 0x000fe200078e00ff */
[----:B------:R-:W-:Y:S01]  /*00e0*/  SHF.R.S32.HI R6, RZ, 0x19, R6 ;  /* 0x00000019ff067819 */ /* 0x000fe20000011406 */
[----:B---3--:R-:W-:Y:S01]  /*00f0*/  IMAD.SHL.U32 R5, R5, 0x2, RZ ;  /* 0x0000000205057824 */ /* 0x008fe200078e00ff */
[----:B------:R-:W-:Y:S01]  /*0100*/  SGXT.U32 R7, R7, 0x1 ;  /* 0x000000010707781a */ /* 0x000fe20000000000 */
[----:B------:R-:W-:-:S03]  /*0110*/  VIADD R4, R0, 0x1 ;  /* 0x0000000100047836 */ /* 0x000fc60000000000 */
[----:B------:R-:W-:Y:S01]  /*0120*/  LOP3.LUT R0, R0, 0x3e, R5, 0xf8, !PT ;  /* 0x0000003e00007812 */ /* 0x000fe200078ef805 */
[----:B------:R-:W-:Y:S01]  /*0130*/  IMAD.IADD R7, R4, 0x1, R7 ;  /* 0x0000000104077824 */ /* 0x000fe200078e0207 */
[----:B------:R-:W-:Y:S02]  /*0140*/  SGXT R5, R6, 0x1 ;  /* 0x000000010605781a */ /* 0x000fe40000000200 */
[C---:B------:R-:W-:Y:S01]  /*0150*/  ISETP.GE.AND P0, PT, R0.reuse, 0x40, PT ;  /* 0x000000400000780c */ /* 0x040fe20003f06270 */
[----:B------:R-:W-:Y:S01]  /*0160*/  IMAD.SHL.U32 R12, R0, 0x4, RZ ;  /* 0x00000004000c7824 */ /* 0x000fe200078e00ff */
[----:B------:R-:W-:Y:S02]  /*0170*/  LEA.HI R5, R5, R0, RZ, 0x2 ;  /* 0x0000000005057211 */ /* 0x000fe400078f10ff */
[----:B------:R-:W-:Y:S02]  /*0180*/  LOP3.LUT R7, R7, 0x7fffffc2, RZ, 0xc0, !PT ;  /* 0x7fffffc207077812 */ /* 0x000fe400078ec0ff */
[----:B------:R-:W-:-:S03]  /*0190*/  SHF.R.S32.HI R8, RZ, 0x2, R5 ;  /* 0x00000002ff087819 */ /* 0x000fc60000011405 */
[----:B------:R-:W-:Y:S01]  /*01a0*/  IMAD.IADD R7, R4, 0x1, -R7 ;  /* 0x0000000104077824 */ /* 0x000fe200078e0a07 */
[----:B------:R-:W-:-:S03]  /*01b0*/  LEA.HI R4, R8, R8, RZ, 0x2 ;  /* 0x0000000808047211 */ /* 0x000fc600078f10ff */
[----:B------:R-:W-:Y:S01]  /*01c0*/  IMAD R13, R7, 0x2, R12 ;  /* 0x00000002070d7824 */ /* 0x000fe200078e020c */
[----:B------:R-:W-:Y:S02]  /*01d0*/  LOP3.LUT R9, R4, 0xfffffffc, RZ, 0xc0, !PT ;  /* 0xfffffffc04097812 */ /* 0x000fe400078ec0ff */
[----:B------:R-:W-:Y:S01]  /*01e0*/  CS2R R4, SRZ ;  /* 0x0000000000047805 */ /* 0x000fe2000001ff00 */
[----:B--2---:R-:W-:-:S04]  /*01f0*/  IMAD.WIDE R6, R13, 0x4, R2 ;  /* 0x000000040d067825 */ /* 0x004fc800078e0202 */
[----:B------:R-:W-:Y:S01]  /*0200*/  VIADD R11, R13, 0x4 ;  /* 0x000000040d0b7836 */ /* 0x000fe20000000000 */
[----:B------:R-:W2:Y:S01]  /*0210*/  @!P0 LDG.E.EL R5, desc[UR4][R6.64] ;  /* 0x0000000406058981 */ /* 0x000ea2000c2e1900 */
[----:B------:R-:W-:Y:S01]  /*0220*/  IMAD.IADD R21, R8, 0x1, -R9 ;  /* 0x0000000108157824 */ /* 0x000fe200078e0a09 */
[----:B------:R-:W-:Y:S02]  /*0230*/  CS2R R8, SRZ ;  /* 0x0000000000087805 */ /* 0x000fe4000001ff00 */
[----:B------:R-:W2:Y:S01]  /*0240*/  @!P0 LDG.E.EL R4, desc[UR4][R6.64+0x4] ;  /* 0x0000040406048981 */ /* 0x000ea2000c2e1900 */
[----:B------:R-:W-:-:S04]  /*0250*/  IMAD.WIDE R10, R11, 0x4, R2 ;  /* 0x000000040b0a7825 */ /* 0x000fc800078e0202 */
[----:B----4-:R-:W-:Y:S01]  /*0260*/  IMAD.WIDE R16, R21, 0x4, R16 ;  /* 0x0000000415107825 */ /* 0x010fe200078e0210 */
[----:B------:R1:W3:Y:S03]  /*0270*/  @!P0 LDG.E.EL R9, desc[UR4][R10.64] ;  /* 0x000000040a098981 */ /* 0x0002e6000c2e1900 */
[----:B------:R-:W-:Y:S01]  /*0280*/  VIADD R15, R13, 0x5 ;  /* 0x000000050d0f7836 */ /* 0x000fe20000000000 */
[----:B------:R-:W4:Y:S04]  /*0290*/  @!P0 LDG.E.EL R24, desc[UR4][R16.64] ;  /* 0x0000000410188981 */ /* 0x000f28000c2e1900 */
[----:B------:R-:W4:Y:S01]  /*02a0*/  @!P0 LDG.E.EL R26, desc[UR4][R16.64] ;  /* 0x00000004101a8981 */ /* 0x000f22000c2e1900 */
[--C-:B------:R-:W-:Y:S01]  /*02b0*/  IMAD.WIDE R14, R15, 0x4, R2.reuse ;  /* 0x000000040f0e7825 */ /* 0x100fe200078e0202 */
[----:B-1----:R-:W1:Y:S03]  /*02c0*/  LDC.64 R10, c[0x0][0x218] ;  /* 0x00008600ff0a7b82 */ /* 0x002e660000000a00 */
[----:B------:R-:W-:Y:S01]  /*02d0*/  IMAD.WIDE R12, R12, 0x4, R2 ;  /* 0x000000040c0c7825 */ /* 0x000fe200078e0202 */
[----:B------:R5:W4:Y:S04]  /*02e0*/  @!P0 LDG.E.EL R8, desc[UR4][R14.64] ;  /* 0x000000040e088981 */ /* 0x000b28000c2e1900 */
[----:B------:R-:W4:Y:S01]  /*02f0*/  @!P0 LDG.E.EL R22, desc[UR4][R12.64] ;  /* 0x000000040c168981 */ /* 0x000f22000c2e1900 */
[----:B------:R-:W1:Y:S03]  /*0300*/  LDC.64 R2, c[0x0][0x210] ;  /* 0x00008400ff027b82 */ /* 0x000e660000000a00 */
[----:B------:R-:W4:Y:S04]  /*0310*/  @!P0 LDG.E.EL R29, desc[UR4][R12.64+0x4] ;  /* 0x000004040c1d8981 */ /* 0x000f28000c2e1900 */
[----:B------:R-:W4:Y:S01]  /*0320*/  @!P0 LDG.E.EL R30, desc[UR4][R12.64+0x10] ;  /* 0x000010040c1e8981 */ /* 0x000f22000c2e1900 */
[----:B0----5:R-:W0:Y:S03]  /*0330*/  LDC.64 R14, c[0x0][0x238] ;  /* 0x00008e00ff0e7b82 */ /* 0x021e260000000a00 */
[----:B------:R5:W4:Y:S05]  /*0340*/  @!P0 LDG.E.EL R27, desc[UR4][R12.64+0x14] ;  /* 0x000014040c1b8981 */ /* 0x000b2a000c2e1900 */
[----:B------:R-:W0:Y:S01]  /*0350*/  LDC.64 R16, c[0x0][0x240] ;  /* 0x00009000ff107b82 */ /* 0x000e220000000a00 */
[----:B------:R-:W-:Y:S01]  /*0360*/  IMAD.MOV.U32 R20, RZ, RZ, RZ ;  /* 0x000000ffff147224 */ /* 0x000fe200078e00ff */
[----:B------:R-:W-:Y:S01]  /*0370*/  CS2R R6, SRZ ;  /* 0x0000000000067805 */ /* 0x000fe2000001ff00 */
[----:B-1----:R-:W-:-:S04]  /*0380*/  IMAD.WIDE R10, R21, 0x4, R10 ;  /* 0x00000004150a7825 */ /* 0x002fc800078e020a */
[----:B------:R-:W-:Y:S01]  /*0390*/  IMAD.WIDE R2, R0, 0x4, R2 ;  /* 0x0000000400027825 */ /* 0x000fe200078e0202 */
[----:B------:R-:W4:Y:S03]  /*03a0*/  @!P0 LDG.E.EL R23, desc[UR4][R10.64] ;  /* 0x000000040a178981 */ /* 0x000f26000c2e1900 */
[----:B-----5:R-:W-:Y:S01]  /*03b0*/  IMAD.WIDE R12, R21, 0x4, R18 ;  /* 0x00000004150c7825 */ /* 0x020fe200078e0212 */
[----:B------:R1:W5:Y:S01]  /*03c0*/  @!P0 LDG.E.EL R20, desc[UR4][R10.64] ;  /* 0x000000040a148981 */ /* 0x000362000c2e1900 */
[----:B------:R-:W-:-:S03]  /*03d0*/  CS2R R18, SRZ ;  /* 0x0000000000127805 */ /* 0x000fc6000001ff00 */
[----:B------:R-:W5:Y:S01]  /*03e0*/  @!P0 LDG.E.64 R6, desc[UR4][R2.64] ;  /* 0x0000000402068981 */ /* 0x000f62000c1e1b00 */
[----:B0-----:R-:W-:-:S03]  /*03f0*/  IMAD.WIDE R14, R21, 0x4, R14 ;  /* 0x00000004150e7825 */ /* 0x001fc600078e020e */
[----:B------:R-:W5:Y:S01]  /*0400*/  @!P0 LDG.E.EL R25, desc[UR4][R12.64] ;  /* 0x000000040c198981 */ /* 0x000f62000c2e1900 */
[----:B-1----:R-:W-:-:S03]  /*0410*/  IMAD.MOV.U32 R10, RZ, RZ, RZ ;  /* 0x000000ffff0a7224 */ /* 0x002fc600078e00ff */
[----:B------:R0:W5:Y:S01]  /*0420*/  @!P0 LDG.E.EL R18, desc[UR4][R12.64] ;  /* 0x000000040c128981 */ /* 0x000162000c2e1900 */
[----:B------:R-:W-:-:S03]  /*0430*/  IMAD.WIDE R16, R21, 0x4, R16 ;  /* 0x0000000415107825 */ /* 0x000fc600078e0210 */
[----:B------:R-:W5:Y:S01]  /*0440*/  @!P0 LDG.E.EL R19, desc[UR4][R14.64] ;  /* 0x000000040e138981 */ /* 0x000f62000c2e1900 */
[----:B------:R-:W-:-:S03]  /*0450*/  IMAD.MOV.U32 R21, RZ, RZ, RZ ;  /* 0x000000ffff157224 */ /* 0x000fc600078e00ff */
[----:B------:R-:W5:Y:S04]  /*0460*/  @!P0 LDG.E.EL R10, desc[UR4][R16.64] ;  /* 0x00000004100a8981 */ /* 0x000f68000c2e1900 */
[----:B------:R1:W5:Y:S04]  /*0470*/  @!P0 LDG.E.EL R21, desc[UR4][R14.64] ;  /* 0x000000040e158981 */ /* 0x000368000c2e1900 */
[----:B------:R-:W5:Y:S01]  /*0480*/  @!P0 LDG.E.EL R28, desc[UR4][R16.64] ;  /* 0x00000004101c8981 */ /* 0x000f62000c2e1900 */
[----:B------:R-:W-:Y:S01]  /*0490*/  IMAD.MOV.U32 R11, RZ, RZ, 0x3e800000 ;  /* 0x3e800000ff0b7424 */ /* 0x000fe200078e00ff */
[----:B--2---:R-:W-:-:S02]  /*04a0*/  FSETP.GT.AND P1, PT, R4, R5, PT ;  /* 0x000000050400720b */ /* 0x004fc40003f24000 */
[----:B------:R-:W-:Y:S02]  /*04b0*/  FSETP.NAN.AND P2, PT, R4, R4, PT ;  /* 0x000000040400720b */ /* 0x000fe40003f48000 */
[----:B---3--:R-:W-:Y:S01]  /*04c0*/  FSETP.NAN.AND P3, PT, R9, R9, PT ;  /* 0x000000090900720b */ /* 0x008fe20003f68000 */
[----:B----4-:R-:W-:Y:S01]  /*04d0*/  FADD R24, R24, 9.9999997473787516356e-06 ;  /* 0x3727c5ac18187421 */ /* 0x010fe20000000000 */
[----:B------:R-:W-:-:S07]  /*04e0*/  FADD R26, R26, 9.9999997473787516356e-06 ;  /* 0x3727c5ac1a1a7421 */ /* 0x000fce0000000000 */
[----:B------:R-:W-:Y:S01]  /*04f0*/  @!P1 FSEL R4, R4, R5, P2 ;  /* 0x0000000504049208 */ /* 0x000fe20001000000 */
[----:B------:R-:W2:Y:S03]  /*0500*/  MUFU.SQRT R24, R24 ;  /* 0x0000001800187308 */ /* 0x000ea60000002000 */
[----:B------:R-:W-:Y:S02]  /*0510*/  FSETP.GEU.AND P1, PT, R4, R9, PT ;  /* 0x000000090400720b */ /* 0x000fe40003f2e000 */
[----:B------:R-:W-:-:S03]  /*0520*/  FSETP.NAN.AND P2, PT, R8, R8, PT ;  /* 0x000000080800720b */ /* 0x000fc60003f48000 */
[----:B------:R-:W3:Y:S01]  /*0530*/  MUFU.SQRT R26, R26 ;  /* 0x0000001a001a7308 */ /* 0x000ee20000002000 */
[----:B------:R-:W-:Y:S02]  /*0540*/  @!P3 FSEL R9, R9, R4, !P1 ;  /* 0x000000040909b208 */ /* 0x000fe40004800000 */
[----:B------:R-:W4:Y:S01]  /*0550*/  LDC.64 R4, c[0x0][0x248] ;  /* 0x00009200ff047b82 */ /* 0x000f220000000a00 */
[----:B------:R-:W-:Y:S02]  /*0560*/  FSETP.GT.AND P3, PT, R29, R22, PT ;  /* 0x000000161d00720b */ /* 0x000fe40003f64000 */
[----:B------:R-:W-:Y:S02]  /*0570*/  FSETP.GEU.AND P4, PT, R9, R8, PT ;  /* 0x000000080900720b */ /* 0x000fe40003f8e000 */
[----:B------:R-:W-:Y:S02]  /*0580*/  FSETP.NAN.AND P6, PT, R29, R29, PT ;  /* 0x0000001d1d00720b */ /* 0x000fe40003fc8000 */
[----:B--2---:R-:W-:-:S02]  /*0590*/  FSETP.GT.AND P1, PT, R24, 8.50705917302346158658e+37, PT ;  /* 0x7e8000001800780b */ /* 0x004fc40003f24000 */
[----:B------:R-:W-:Y:S02]  /*05a0*/  @!P2 FSEL R8, R8, R9, !P4 ;  /* 0x000000090808a208 */ /* 0x000fe40006000000 */
[----:B---3--:R-:W-:Y:S02]  /*05b0*/  FSETP.GT.AND P5, PT, R26, 8.50705917302346158658e+37, PT ;  /* 0x7e8000001a00780b */ /* 0x008fe40003fa4000 */
[----:B------:R-:W-:Y:S02]  /*05c0*/  FSETP.NAN.AND P2, PT, R30, R30, PT ;  /* 0x0000001e1e00720b */ /* 0x000fe40003f48000 */
[----:B------:R-:W-:Y:S02]  /*05d0*/  @!P3 FSEL R29, R29, R22, P6 ;  /* 0x000000161d1db208 */ /* 0x000fe40003000000 */
[----:B------:R-:W-:Y:S02]  /*05e0*/  FSETP.GEU.AND P4, PT, R24, 1.175494350822287508e-38, PT ;  /* 0x008000001800780b */ /* 0x000fe40003f8e000 */
[----:B------:R-:W-:-:S02]  /*05f0*/  FSETP.GEU.AND P3, PT, R26, 1.175494350822287508e-38, PT ;  /* 0x008000001a00780b */ /* 0x000fc40003f6e000 */
[----:B------:R-:W-:Y:S01]  /*0600*/  FSETP.GEU.AND P6, PT, R29, R30, PT ;  /* 0x0000001e1d00720b */ /* 0x000fe20003fce000 */
[----:B------:R-:W-:Y:S02]  /*0610*/  @P1 FMUL R24, R24, 0.25 ;  /* 0x3e80000018181820 */ /* 0x000fe40000400000 */
[----:B------:R-:W-:Y:S02]  /*0620*/  @P5 FMUL R26, R26, 0.25 ;  /* 0x3e8000001a1a5820 */ /* 0x000fe40000400000 */
[----:B------:R-:W-:Y:S02]  /*0630*/  @!P2 FSEL R30, R30, R29, !P6 ;  /* 0x0000001d1e1ea208 */ /* 0x000fe40007000000 */
[-C--:B------:R-:W-:Y:S02]  /*0640*/  FSETP.NAN.AND P2, PT, R27, R27.reuse, PT ;  /* 0x0000001b1b00720b */ /* 0x080fe40003f48000 */
[----:B------:R-:W-:Y:S02]  /*0650*/  @!P4 FMUL R24, R24, 16777216 ;  /* 0x4b8000001818c820 */ /* 0x000fe40000400000 */
[----:B------:R-:W-:Y:S01]  /*0660*/  @!P3 FMUL R26, R26, 16777216 ;  /* 0x4b8000001a1ab820 */ /* 0x000fe20000400000 */
[----:B------:R-:W-:-:S03]  /*0670*/  FSETP.GEU.AND P6, PT, R30, R27, PT ;  /* 0x0000001b1e00720b */ /* 0x000fc60003fce000 */
[----:B------:R-:W2:Y:S01]  /*0680*/  MUFU.RCP R24, R24 ;  /* 0x0000001800187308 */ /* 0x000ea20000001000 */
[----:B------:R-:W-:-:S07]  /*0690*/  FSEL R9, R11, 1, P1 ;  /* 0x3f8000000b097808 */ /* 0x000fce0000800000 */
[----:B------:R-:W3:Y:S01]  /*06a0*/  MUFU.RCP R26, R26 ;  /* 0x0000001a001a7308 */ /* 0x000ee20000001000 */
[----:B------:R-:W-:Y:S01]  /*06b0*/  @!P2 FSEL R27, R27, R30, !P6 ;  /* 0x0000001e1b1ba208 */ /* 0x000fe20007000000 */
[----:B-----5:R-:W-:Y:S01]  /*06c0*/  FADD R6, R23, R6 ;  /* 0x0000000617067221 */ /* 0x020fe20000000000 */
[----:B------:R-:W-:Y:S01]  /*06d0*/  FSEL R11, R11, 1, P5 ;  /* 0x3f8000000b0b7808 */ /* 0x000fe20002800000 */
[----:B------:R-:W-:Y:S01]  /*06e0*/  FADD R7, R20, R7 ;  /* 0x0000000714077221 */ /* 0x000fe20000000000 */
[----:B------:R-:W-:Y:S01]  /*06f0*/  @!P4 FMUL R9, R9, 16777216 ;  /* 0x4b8000000909c820 */ /* 0x000fe20000400000 */
[----:B0-----:R-:W-:Y:S02]  /*0700*/  FADD R12, R6, R27 ;  /* 0x0000001b060c7221 */ /* 0x001fe40000000000 */
[----:B------:R-:W-:Y:S01]  /*0710*/  @!P3 FMUL R11, R11, 16777216 ;  /* 0x4b8000000b0bb820 */ /* 0x000fe20000400000 */
[----:B------:R-:W-:Y:S01]  /*0720*/  FADD R13, R7, R8 ;  /* 0x00000008070d7221 */ /* 0x000fe20000000000 */
[----:B--2---:R-:W-:Y:S01]  /*0730*/  FMUL R9, R24, R9 ;  /* 0x0000000918097220 */ /* 0x004fe20000400000 */
[----:B-1----:R-:W-:Y:S01]  /*0740*/  FADD R14, R12, -R25 ;  /* 0x800000190c0e7221 */ /* 0x002fe20000000000 */
[----:B------:R-:W0:Y:S01]  /*0750*/  LDC.64 R6, c[0x0][0x250] ;  /* 0x00009400ff067b82 */ /* 0x000e220000000a00 */
[----:B------:R-:W-:Y:S01]  /*0760*/  FADD R15, R13, -R18 ;  /* 0x800000120d0f7221 */ /* 0x000fe20000000000 */
[----:B---3--:R-:W-:Y:S01]  /*0770*/  FMUL R26, R26, R11 ;  /* 0x0000000b1a1a7220 */ /* 0x008fe20000400000 */
[----:B------:R-:W-:-:S03]  /*0780*/  FMUL R9, R14, R9 ;  /* 0x000000090e097220 */ /* 0x000fc60000400000 */
[----:B------:R-:W-:Y:S01]  /*0790*/  FMUL R11, R15, R26 ;  /* 0x0000001a0f0b7220 */ /* 0x000fe20000400000 */
[----:B------:R-:W-:-:S03]  /*07a0*/  FFMA R9, R9, R19, R10 ;  /* 0x0000001309097223 */ /* 0x000fc6000000000a */
[----:B------:R-:W-:Y:S02]  /*07b0*/  FFMA R11, R11, R21, R28 ;  /* 0x000000150b0b7223 */ /* 0x000fe4000000001c */
[----:B------:R-:W-:-:S03]  /*07c0*/  FSETP.GEU.AND P1, PT, R9, RZ, PT ;  /* 0x000000ff0900720b */ /* 0x000fc60003f2e000 */
[----:B------:R-:W-:Y:S01]  /*07d0*/  FSETP.GEU.AND P2, PT, R11, RZ, PT ;  /* 0x000000ff0b00720b */ /* 0x000fe20003f4e000 */
[C---:B----4-:R-:W-:Y:S01]  /*07e0*/  IMAD.WIDE R4, R0.reuse, 0x4, R4 ;  /* 0x0000000400047825 */ /* 0x050fe200078e0204 */
[----:B------:R-:W-:Y:S02]  /*07f0*/  FSEL R10, R9, RZ, P1 ;  /* 0x000000ff090a7208 */ /* 0x000fe40000800000 */
[----:B------:R-:W-:Y:S01]  /*0800*/  FSEL R11, R11, RZ, P2 ;  /* 0x000000ff0b0b7208 */ /* 0x000fe20001000000 */
[----:B------:R1:W-:Y:S04]  /*0810*/  @!P0 STG.E.64 desc[UR4][R2.64], R12 ;  /* 0x0000000c02008986 */ /* 0x0003e8000c101b04 */
[----:B------:R1:W-:Y:S01]  /*0820*/  @!P0 STG.E.64 desc[UR4][R4.64], R10 ;  /* 0x0000000a04008986 */ /* 0x0003e2000c101b04 */
[----:B0-----:R-:W-:Y:S01]  /*0830*/  IMAD.WIDE R6, R0, 0x4, R6 ;  /* 0x0000000400067825 */ /* 0x001fe200078e0206 */
[----:B------:R-:W-:Y:S06]  /*0840*/  @P0 EXIT ;  /* 0x000000000000094d */ /* 0x000fec0003800000 */
[----:B------:R-:W-:Y:S01]  /*0850*/  STG.E.64 desc[UR4][R6.64], R14 ;  /* 0x0000000e06007986 */ /* 0x000fe2000c101b04 */
[----:B------:R-:W-:Y:S05]  /*0860*/  EXIT ;  /* 0x000000000000794d */ /* 0x000fea0003800000 */
.L_x_0:
[----:B------:R-:W-:-:S00]  /*0870*/  BRA `(.L_x_0) ;  /* 0xfffffffc00fc7947 */ /* 0x000fc0000383ffff */
[----:B------:R-:W-:-:S00]  /*0880*/  NOP ;  /* 0x0000000000007918 */ /* 0x000fc00000000000 */
[----:B------:R-:W-:-:S00]  /*0890*/  NOP ;  /* 0x0000000000007918 */ /* 0x000fc00000000000 */
[----:B------:R-:W-:-:S00]  /*08a0*/  NOP ;  /* 0x0000000000007918 */ /* 0x000fc00000000000 */
[----:B------:R-:W-:-:S00]  /*08b0*/  NOP ;  /* 0x0000000000007918 */ /* 0x000fc00000000000 */
[----:B------:R-:W-:-:S00]  /*08c0*/  NOP ;  /* 0x0000000000007918 */ /* 0x000fc00000000000 */
[----:B------:R-:W-:-:S00]  /*08d0*/  NOP ;  /* 0x0000000000007918 */ /* 0x000fc00000000000 */
[----:B------:R-:W-:-:S00]  /*08e0*/  NOP ;  /* 0x0000000000007918 */ /* 0x000fc00000000000 */
[----:B------:R-:W-:-:S00]  /*08f0*/  NOP ;  /* 0x0000000000007918 */ /* 0x000fc00000000000 */
.L_x_1:


//--------------------- .nv.global.init           --------------------------
	.section	.nv.global.init,"aw",@progbits
.nv.global.init:
	.type		_$_str,@object
	.size		_$_str,(_$_str_$_2 - _$_str)
_$_str:
        /*0000*/ 	.byte	0x5f, 0x5f, 0x43, 0x55, 0x44, 0x41, 0x5f, 0x46, 0x54, 0x5a, 0x00
	.type		_$_str_$_2,@object
	.size		_$_str_$_2,(.L_1 - _$_str_$_2)
_$_str_$_2:
        /*000b*/ 	.byte	0x5f, 0x5f, 0x43, 0x55, 0x44, 0x41, 0x5f, 0x50, 0x52, 0x45, 0x43, 0x5f, 0x53, 0x51, 0x52, 0x54
        /*001b*/ 	.byte	0x00
.L_1:


//--------------------- .nv.constant0.triton_poi_fused__native_batch_norm_legit_no_training_add_convolution_max_pool2d_with_indices_native_batch_norm_backward_relu_4 --------------------------
	.section	.nv.constant0.triton_poi_fused__native_batch_norm_legit_no_training_add_convolution_max_pool2d_with_indices_native_batch_norm_backward_relu_4,"a",@progbits
	.sectionflags	@""
	.align	4
.nv.constant0.triton_poi_fused__native_batch_norm_legit_no_training_add_convolution_max_pool2d_with_indices_native_batch_norm_backward_relu_4:
	.zero		604
